//
// Generated by NVIDIA NVVM Compiler
//
// Compiler Build ID: CL-36424714
// Cuda compilation tools, release 13.0, V13.0.88
// Based on NVVM 20.0.0
//

.version 9.0
.target sm_100
.address_size 64

	// .globl	_Z18fase1_construccionv
.extern .func  (.param .b32 func_retval0) vprintf
(
	.param .b64 vprintf_param_0,
	.param .b64 vprintf_param_1
)
;
.global .align 1 .b8 $str[40] = {71, 97, 108, 97, 120, 105, 97, 32, 37, 100, 32, 45, 32, 69, 115, 116, 114, 101, 108, 108, 97, 32, 37, 100, 32, 45, 62, 32, 66, 114, 105, 108, 108, 111, 58, 32, 37, 100, 10};

.visible .entry _Z18fase1_construccionv()
{
	.local .align 8 .b8 	__local_depot0[16];
	.reg .b64 	%SP;
	.reg .b64 	%SPL;
	.reg .b32 	%r<12>;
	.reg .b64 	%rd<5>;

	mov.u64 	%SPL, __local_depot0;
	cvta.local.u64 	%SP, %SPL;
	add.u64 	%rd1, %SP, 0;
	add.u64 	%rd2, %SPL, 0;
	mov.u32 	%r1, %ctaid.x;
	mov.u32 	%r2, %tid.x;
	add.s32 	%r3, %r2, 3;
	mul.lo.s32 	%r4, %r3, %r1;
	mad.lo.s32 	%r5, %r2, 7, %r4;
	mul.hi.u32 	%r6, %r5, -858993459;
	shr.u32 	%r7, %r6, 3;
	mul.lo.s32 	%r8, %r7, 10;
	sub.s32 	%r9, %r5, %r8;
	st.local.v2.u32 	[%rd2], {%r1, %r2};
	st.local.u32 	[%rd2+8], %r9;
	mov.u64 	%rd3, $str;
	cvta.global.u64 	%rd4, %rd3;
	{ // callseq 0, 0
	.param .b64 param0;
	st.param.b64 	[param0], %rd4;
	.param .b64 param1;
	st.param.b64 	[param1], %rd1;
	.param .b32 retval0;
	call.uni (retval0), 
	vprintf, 
	(
	param0, 
	param1
	);
	ld.param.b32 	%r10, [retval0];
	} // callseq 0
	ret;

}


// ===== COMPILED SASS (sm_100) =====

	.target	sm_100

	.elftype	@"ET_EXEC"


//--------------------- .note.nv.tkinfo           --------------------------
	.section	.note.nv.tkinfo,"",@"SHT_NOTE"
	.sectionflags	@"SHF_NOTE_NV_TKINFO"
	.tkinfo
        /*0018*/ 	.word	0x00000002
        /*0030*/ 	.string	""
        /*0030*/ 	.string	"ptxas"
        /*0030*/ 	.string	"Cuda compilation tools, release 13.0, V13.0.88"
        /*0030*/ 	.string	"Build cuda_13.0.r13.0/compiler.36424714_0"
        /*0030*/ 	.string	"-arch sm_100 -m 64 "



//--------------------- .note.nv.cuinfo           --------------------------
	.section	.note.nv.cuinfo,"",@"SHT_NOTE"
	.sectionflags	@"SHF_NOTE_NV_CUINFO"
        /*0018*/ 	.short	0x0002
        /*001a*/ 	.short	0x0064
        /*001c*/ 	.short	0x0082
	.zero		2


//--------------------- .nv.info                  --------------------------
	.section	.nv.info,"",@"SHT_CUDA_INFO"
	.align	4


	//----- nvinfo : EIATTR_REGCOUNT
	.align		4
        /*0000*/ 	.byte	0x04, 0x2f
        /*0002*/ 	.short	(.L_2 - .L_1)
	.align		4
.L_1:
        /*0004*/ 	.word	index@(_Z18fase1_construccionv)
        /*0008*/ 	.word	0x00000018


	//----- nvinfo : EIATTR_FRAME_SIZE
	.align		4
.L_2:
        /*000c*/ 	.byte	0x04, 0x11
        /*000e*/ 	.short	(.L_4 - .L_3)
	.align		4
.L_3:
        /*0010*/ 	.word	index@(_Z18fase1_construccionv)
        /*0014*/ 	.word	0x00000010


	//----- nvinfo : EIATTR_MIN_STACK_SIZE
	.align		4
.L_4:
        /*0018*/ 	.byte	0x04, 0x12
        /*001a*/ 	.short	(.L_6 - .L_5)
	.align		4
.L_5:
        /*001c*/ 	.word	index@(_Z18fase1_construccionv)
        /*0020*/ 	.word	0x00000010
.L_6:


//--------------------- .nv.compat                --------------------------
	.section	.nv.compat,"",@"SHT_CUDA_COMPAT_INFO"
	.align	4
        /*0000*/ 	.byte	0x02, 0x09, 0x00, 0x00, 0x02, 0x02, 0x01, 0x00, 0x02, 0x05, 0x05, 0x00, 0x03, 0x07, 0x01, 0x01
        /*0010*/ 	.byte	0x02, 0x03, 0x00, 0x00, 0x02, 0x06, 0x01, 0x00, 0x04, 0x0b, 0x08, 0x00, 0x09, 0x00, 0x00, 0x00
        /*0020*/ 	.byte	0x00, 0x00, 0x00, 0x00


//--------------------- .nv.info._Z18fase1_construccionv --------------------------
	.section	.nv.info._Z18fase1_construccionv,"",@"SHT_CUDA_INFO"
	.sectionflags	@""
	.align	4


	//----- nvinfo : EIATTR_CUDA_API_VERSION
	.align		4
        /*0000*/ 	.byte	0x04, 0x37
        /*0002*/ 	.short	(.L_8 - .L_7)
.L_7:
        /*0004*/ 	.word	0x00000082


	//----- nvinfo : EIATTR_SPARSE_MMA_MASK
	.align		4
.L_8:
        /*0008*/ 	.byte	0x03, 0x50
        /*000a*/ 	.short	0x0000


	//----- nvinfo : EIATTR_MAXREG_COUNT
	.align		4
        /*000c*/ 	.byte	0x03, 0x1b
        /*000e*/ 	.short	0x00ff


	//----- nvinfo : EIATTR_EXTERNS
	.align		4
        /*0010*/ 	.byte	0x04, 0x0f
        /*0012*/ 	.short	(.L_10 - .L_9)


	//   ....[0]....
	.align		4
.L_9:
        /*0014*/ 	.word	index@(vprintf)


	//----- nvinfo : EIATTR_MERCURY_ISA_VERSION
	.align		4
.L_10:
        /*0018*/ 	.byte	0x03, 0x5f
        /*001a*/ 	.short	0x0101


	//----- nvinfo : EIATTR_VRC_CTA_INIT_COUNT
	.align		4
        /*001c*/ 	.byte	0x02, 0x4a
	.zero		1
	.zero		1


	//----- nvinfo : EIATTR_SYSCALL_OFFSETS
	.align		4
        /*0020*/ 	.byte	0x04, 0x46
        /*0022*/ 	.short	(.L_12 - .L_11)


	//   ....[0]....
.L_11:
        /*0024*/ 	.word	0x00000160


	//----- nvinfo : EIATTR_EXIT_INSTR_OFFSETS
	.align		4
.L_12:
        /*0028*/ 	.byte	0x04, 0x1c
        /*002a*/ 	.short	(.L_14 - .L_13)


	//   ....[0]....
.L_13:
        /*002c*/ 	.word	0x00000170


	//----- nvinfo : EIATTR_SW_WAR
	.align		4
.L_14:
        /*0030*/ 	.byte	0x04, 0x36
        /*0032*/ 	.short	(.L_16 - .L_15)
.L_15:
        /*0034*/ 	.word	0x00000008
.L_16:


//--------------------- .nv.callgraph             --------------------------
	.section	.nv.callgraph,"",@"SHT_CUDA_CALLGRAPH"
	.align	4
	.sectionentsize	8
	.align		4
        /*0000*/ 	.word	0x00000000
	.align		4
        /*0004*/ 	.word	0xffffffff
	.align		4
        /*0008*/ 	.word	index@(_Z18fase1_construccionv)
	.align		4
        /*000c*/ 	.word	index@(vprintf)
	.align		4
        /*0010*/ 	.word	0x00000000
	.align		4
        /*0014*/ 	.word	0xfffffffe
	.align		4
        /*0018*/ 	.word	0x00000000
	.align		4
        /*001c*/ 	.word	0xfffffffd
	.align		4
        /*0020*/ 	.word	0x00000000
	.align		4
        /*0024*/ 	.word	0xfffffffc


//--------------------- .nv.constant4             --------------------------
	.section	.nv.constant4,"a",@progbits
	.align	8
	.align		8
.nv.constant4:
        /*0000*/ 	.dword	vprintf
	.align		8
        /*0008*/ 	.dword	$str


//--------------------- .text._Z18fase1_construccionv --------------------------
	.section	.text._Z18fase1_construccionv,"ax",@progbits
	.align	128
        .global         _Z18fase1_construccionv
        .type           _Z18fase1_construccionv,@function
        .size           _Z18fase1_construccionv,(.L_x_2 - _Z18fase1_construccionv)
        .other          _Z18fase1_construccionv,@"STO_CUDA_ENTRY STV_DEFAULT"
_Z18fase1_construccionv:
.text._Z18fase1_construccionv:
[----:B------:R-:W0:Y:S01]  /*0000*/  LDC R1, c[0x0][0x37c] ;  /* 0x0000df00ff017b82 */ /* 0x000e220000000800 */
[----:B------:R-:W1:Y:S01]  /*0010*/  S2R R9, SR_TID.X ;  /* 0x0000000000097919 */ /* 0x000e620000002100 */
[----:B0-----:R-:W-:Y:S01]  /*0020*/  IADD3 R1, PT, PT, R1, -0x10, RZ ;  /* 0xfffffff001017810 */ /* 0x001fe20007ffe0ff */
[----:B------:R-:W0:Y:S01]  /*0030*/  LDCU UR4, c[0x0][0x2f8] ;  /* 0x00005f00ff0477ac */ /* 0x000e220008000800 */
[----:B------:R-:W2:Y:S01]  /*0040*/  S2R R8, SR_CTAID.X ;  /* 0x0000000000087919 */ /* 0x000ea20000002500 */
[----:B------:R-:W3:Y:S01]  /*0050*/  LDCU.64 UR6, c[0x4][0x8] ;  /* 0x01000100ff0677ac */ /* 0x000ee20008000a00 */
[----:B------:R-:W4:Y:S01]  /*0060*/  LDCU UR5, c[0x0][0x2fc] ;  /* 0x00005f80ff0577ac */ /* 0x000f220008000800 */
[----:B0-----:R-:W-:Y:S01]  /*0070*/  IADD3 R6, P0, PT, R1, UR4, RZ ;  /* 0x0000000401067c10 */ /* 0x001fe2000ff1e0ff */
[----:B---3--:R-:W-:Y:S01]  /*0080*/  IMAD.U32 R4, RZ, RZ, UR6 ;  /* 0x00000006ff047e24 */ /* 0x008fe2000f8e00ff */
[----:B------:R-:W-:-:S03]  /*0090*/  MOV R5, UR7 ;  /* 0x0000000700057c02 */ /* 0x000fc60008000f00 */
[----:B----4-:R-:W-:Y:S01]  /*00a0*/  IMAD.X R7, RZ, RZ, UR5, P0 ;  /* 0x00000005ff077e24 */ /* 0x010fe200080e06ff */
[----:B-1----:R-:W-:Y:S01]  /*00b0*/  IADD3 R3, PT, PT, R9, 0x3, RZ ;  /* 0x0000000309037810 */ /* 0x002fe20007ffe0ff */
[----:B--2---:R0:W-:Y:S04]  /*00c0*/  STL.64 [R1], R8 ;  /* 0x0000000801007387 */ /* 0x0041e80000100a00 */
[----:B------:R-:W-:-:S04]  /*00d0*/  IMAD R0, R3, R8, RZ ;  /* 0x0000000803007224 */ /* 0x000fc800078e02ff */
[----:B------:R-:W-:-:S04]  /*00e0*/  IMAD R0, R9, 0x7, R0 ;  /* 0x0000000709007824 */ /* 0x000fc800078e0200 */
[----:B------:R-:W-:-:S05]  /*00f0*/  IMAD.HI.U32 R2, R0, -0x33333333, RZ ;  /* 0xcccccccd00027827 */ /* 0x000fca00078e00ff */
[----:B------:R-:W-:Y:S02]  /*0100*/  SHF.R.U32.HI R3, RZ, 0x3, R2 ;  /* 0x00000003ff037819 */ /* 0x000fe40000011602 */
[----:B------:R-:W-:-:S03]  /*0110*/  MOV R2, 0x0 ;  /* 0x0000000000027802 */ /* 0x000fc60000000f00 */
[----:B------:R-:W-:-:S03]  /*0120*/  IMAD R0, R3, -0xa, R0 ;  /* 0xfffffff603007824 */ /* 0x000fc600078e0200 */
[----:B------:R-:W1:Y:S02]  /*0130*/  LDC.64 R2, c[0x4][R2] ;  /* 0x0100000002027b82 */ /* 0x000e640000000a00 */
[----:B------:R0:W-:Y:S02]  /*0140*/  STL [R1+0x8], R0 ;  /* 0x0000080001007387 */ /* 0x0001e40000100800 */
[----:B------:R-:W-:-:S07]  /*0150*/  LEPC R20, `(.L_x_0) ;  /* 0x000000001014794e */ /* 0x000fce0000000000 */
[----:B01----:R-:W-:Y:S05]  /*0160*/  CALL.ABS.NOINC R2 ;  /* 0x0000000002007343 */ /* 0x003fea0003c00000 */
.L_x_0:
[----:B------:R-:W-:Y:S05]  /*0170*/  EXIT ;  /* 0x000000000000794d */ /* 0x000fea0003800000 */
.L_x_1:
[----:B------:R-:W-:-:S00]  /*0180*/  BRA `(.L_x_1) ;  /* 0xfffffffc00fc7947 */ /* 0x000fc0000383ffff */
[----:B------:R-:W-:-:S00]  /*0190*/  NOP ;  /* 0x0000000000007918 */ /* 0x000fc00000000000 */
        /* <DEDUP_REMOVED lines=14> */
.L_x_2:


//--------------------- .nv.global.init           --------------------------
	.section	.nv.global.init,"aw",@progbits
.nv.global.init:
	.type		$str,@object
	.size		$str,(.L_0 - $str)
$str:
        /*0000*/ 	.byte	0x47, 0x61, 0x6c, 0x61, 0x78, 0x69, 0x61, 0x20, 0x25, 0x64, 0x20, 0x2d, 0x20, 0x45, 0x73, 0x74
        /*0010*/ 	.byte	0x72, 0x65, 0x6c, 0x6c, 0x61, 0x20, 0x25, 0x64, 0x20, 0x2d, 0x3e, 0x20, 0x42, 0x72, 0x69, 0x6c
        /*0020*/ 	.byte	0x6c, 0x6f, 0x3a, 0x20, 0x25, 0x64, 0x0a, 0x00
.L_0:


//--------------------- .nv.shared.reserved.0     --------------------------
	.section	.nv.shared.reserved.0,"aw",@nobits
	.weak		__nv_reservedSMEM_offset_0_alias
	.size		__nv_reservedSMEM_offset_0_alias, 0, 64
	.other		__nv_reservedSMEM_offset_0_alias,@"STO_CUDA_RESERVED_SHARED STV_DEFAULT"
__nv_reservedSMEM_offset_0_alias:
	.zero		0
	.zero		64


//--------------------- .nv.constant0._Z18fase1_construccionv --------------------------
	.section	.nv.constant0._Z18fase1_construccionv,"a",@progbits
	.sectionflags	@""
	.align	4
.nv.constant0._Z18fase1_construccionv:
	.zero		896


//--------------------- SYMBOLS --------------------------

	.type		.nv.reservedSmem.offset0,@object
	.size		.nv.reservedSmem.offset0,0x4
	.type		vprintf,@function
